	.headerflags	@"EF_CUDA_TEXMODE_UNIFIED EF_CUDA_64BIT_ADDRESS EF_CUDA_ACCELERATORS EF_CUDA_SM90 EF_CUDA_VIRTUAL_SM(EF_CUDA_SM90)"
	.elftype	@"ET_EXEC"


//--------------------- .nv.info                  --------------------------
	.section	.nv.info,"",@"SHT_CUDA_INFO"
	.align	4


	//----- nvinfo : EIATTR_REGCOUNT
	.align		4
        /*0000*/ 	.byte	0x04, 0x2f
        /*0002*/ 	.short	(.L_3 - .L_2)
	.align		4
.L_2:
        /*0004*/ 	.word	index@(triton_poi_fused__native_batch_norm_legit_no_training_cat_relu_6)
        /*0008*/ 	.word	0x0000001c


	//----- nvinfo : EIATTR_MIN_STACK_SIZE
	.align		4
.L_3:
        /*000c*/ 	.byte	0x04, 0x12
        /*000e*/ 	.short	(.L_5 - .L_4)
	.align		4
.L_4:
        /*0010*/ 	.word	index@(triton_poi_fused__native_batch_norm_legit_no_training_cat_relu_6)
        /*0014*/ 	.word	0x00000000


	//----- nvinfo : EIATTR_FRAME_SIZE
	.align		4
.L_5:
        /*0018*/ 	.byte	0x04, 0x11
        /*001a*/ 	.short	(.L_7 - .L_6)
	.align		4
.L_6:
        /*001c*/ 	.word	index@(triton_poi_fused__native_batch_norm_legit_no_training_cat_relu_6)
        /*0020*/ 	.word	0x00000000


	//----- nvinfo : EIATTR_MIN_STACK_SIZE
	.align		4
.L_7:
        /*0024*/ 	.byte	0x04, 0x12
        /*0026*/ 	.short	(.L_9 - .L_8)
	.align		4
.L_8:
        /*0028*/ 	.word	index@(triton_poi_fused__native_batch_norm_legit_no_training_cat_relu_6)
        /*002c*/ 	.word	0x00000000
.L_9:


//--------------------- .nv.info.triton_poi_fused__native_batch_norm_legit_no_training_cat_relu_6 --------------------------
	.section	.nv.info.triton_poi_fused__native_batch_norm_legit_no_training_cat_relu_6,"",@"SHT_CUDA_INFO"
	.sectionflags	@""
	.align	4


	//----- nvinfo : EIATTR_CUDA_API_VERSION
	.align		4
        /*0000*/ 	.byte	0x04, 0x37
        /*0002*/ 	.short	(.L_11 - .L_10)
.L_10:
        /*0004*/ 	.word	0x0000007c


	//----- nvinfo : EIATTR_KPARAM_INFO
	.align		4
.L_11:
        /*0008*/ 	.byte	0x04, 0x17
        /*000a*/ 	.short	(.L_13 - .L_12)
.L_12:
        /*000c*/ 	.word	0x00000000
        /*0010*/ 	.short	0x000a
        /*0012*/ 	.short	0x0050
        /*0014*/ 	.byte	0x00, 0xf0, 0x11, 0x00


	//----- nvinfo : EIATTR_KPARAM_INFO
	.align		4
.L_13:
        /*0018*/ 	.byte	0x04, 0x17
        /*001a*/ 	.short	(.L_15 - .L_14)
.L_14:
        /*001c*/ 	.word	0x00000000
        /*0020*/ 	.short	0x0009
        /*0022*/ 	.short	0x0048
        /*0024*/ 	.byte	0x00, 0xf4, 0x21, 0x00


	//----- nvinfo : EIATTR_KPARAM_INFO
	.align		4
.L_15:
        /*0028*/ 	.byte	0x04, 0x17
        /*002a*/ 	.short	(.L_17 - .L_16)
.L_16:
        /*002c*/ 	.word	0x00000000
        /*0030*/ 	.short	0x0008
        /*0032*/ 	.short	0x0040
        /*0034*/ 	.byte	0x00, 0xf4, 0x21, 0x00


	//----- nvinfo : EIATTR_KPARAM_INFO
	.align		4
.L_17:
        /*0038*/ 	.byte	0x04, 0x17
        /*003a*/ 	.short	(.L_19 - .L_18)
.L_18:
        /*003c*/ 	.word	0x00000000
        /*0040*/ 	.short	0x0007
        /*0042*/ 	.short	0x0038
        /*0044*/ 	.byte	0x00, 0xf4, 0x21, 0x00


	//----- nvinfo : EIATTR_KPARAM_INFO
	.align		4
.L_19:
        /*0048*/ 	.byte	0x04, 0x17
        /*004a*/ 	.short	(.L_21 - .L_20)
.L_20:
        /*004c*/ 	.word	0x00000000
        /*0050*/ 	.short	0x0006
        /*0052*/ 	.short	0x0030
        /*0054*/ 	.byte	0x00, 0xf4, 0x21, 0x00


	//----- nvinfo : EIATTR_KPARAM_INFO
	.align		4
.L_21:
        /*0058*/ 	.byte	0x04, 0x17
        /*005a*/ 	.short	(.L_23 - .L_22)
.L_22:
        /*005c*/ 	.word	0x00000000
        /*0060*/ 	.short	0x0005
        /*0062*/ 	.short	0x0028
        /*0064*/ 	.byte	0x00, 0xf4, 0x21, 0x00


	//----- nvinfo : EIATTR_KPARAM_INFO
	.align		4
.L_23:
        /*0068*/ 	.byte	0x04, 0x17
        /*006a*/ 	.short	(.L_25 - .L_24)
.L_24:
        /*006c*/ 	.word	0x00000000
        /*0070*/ 	.short	0x0004
        /*0072*/ 	.short	0x0020
        /*0074*/ 	.byte	0x00, 0xf4, 0x21, 0x00


	//----- nvinfo : EIATTR_KPARAM_INFO
	.align		4
.L_25:
        /*0078*/ 	.byte	0x04, 0x17
        /*007a*/ 	.short	(.L_27 - .L_26)
.L_26:
        /*007c*/ 	.word	0x00000000
        /*0080*/ 	.short	0x0003
        /*0082*/ 	.short	0x0018
        /*0084*/ 	.byte	0x00, 0xf4, 0x21, 0x00


	//----- nvinfo : EIATTR_KPARAM_INFO
	.align		4
.L_27:
        /*0088*/ 	.byte	0x04, 0x17
        /*008a*/ 	.short	(.L_29 - .L_28)
.L_28:
        /*008c*/ 	.word	0x00000000
        /*0090*/ 	.short	0x0002
        /*0092*/ 	.short	0x0010
        /*0094*/ 	.byte	0x00, 0xf4, 0x21, 0x00


	//----- nvinfo : EIATTR_KPARAM_INFO
	.align		4
.L_29:
        /*0098*/ 	.byte	0x04, 0x17
        /*009a*/ 	.short	(.L_31 - .L_30)
.L_30:
        /*009c*/ 	.word	0x00000000
        /*00a0*/ 	.short	0x0001
        /*00a2*/ 	.short	0x0008
        /*00a4*/ 	.byte	0x00, 0xf4, 0x21, 0x00


	//----- nvinfo : EIATTR_KPARAM_INFO
	.align		4
.L_31:
        /*00a8*/ 	.byte	0x04, 0x17
        /*00aa*/ 	.short	(.L_33 - .L_32)
.L_32:
        /*00ac*/ 	.word	0x00000000
        /*00b0*/ 	.short	0x0000
        /*00b2*/ 	.short	0x0000
        /*00b4*/ 	.byte	0x00, 0xf4, 0x21, 0x00


	//----- nvinfo : EIATTR_SPARSE_MMA_MASK
	.align		4
.L_33:
        /*00b8*/ 	.byte	0x03, 0x50
        /*00ba*/ 	.short	0x0000


	//----- nvinfo : EIATTR_MAXREG_COUNT
	.align		4
        /*00bc*/ 	.byte	0x03, 0x1b
        /*00be*/ 	.short	0x00ff


	//----- nvinfo : EIATTR_EXIT_INSTR_OFFSETS
	.align		4
        /*00c0*/ 	.byte	0x04, 0x1c
        /*00c2*/ 	.short	(.L_35 - .L_34)


	//   ....[0]....
.L_34:
        /*00c4*/ 	.word	0x00000650


	//----- nvinfo : EIATTR_REQNTID
	.align		4
.L_35:
        /*00c8*/ 	.byte	0x04, 0x10
        /*00ca*/ 	.short	(.L_37 - .L_36)
.L_36:
        /*00cc*/ 	.word	0x00000100
        /*00d0*/ 	.word	0x00000001
        /*00d4*/ 	.word	0x00000001


	//----- nvinfo : EIATTR_CBANK_PARAM_SIZE
	.align		4
.L_37:
        /*00d8*/ 	.byte	0x03, 0x19
        /*00da*/ 	.short	0x0054


	//----- nvinfo : EIATTR_PARAM_CBANK
	.align		4
        /*00dc*/ 	.byte	0x04, 0x0a
        /*00de*/ 	.short	(.L_39 - .L_38)
	.align		4
.L_38:
        /*00e0*/ 	.word	index@(.nv.constant0.triton_poi_fused__native_batch_norm_legit_no_training_cat_relu_6)
        /*00e4*/ 	.short	0x0210
        /*00e6*/ 	.short	0x0054


	//----- nvinfo : EIATTR_SW_WAR
	.align		4
.L_39:
        /*00e8*/ 	.byte	0x04, 0x36
        /*00ea*/ 	.short	(.L_41 - .L_40)
.L_40:
        /*00ec*/ 	.word	0x00000008
.L_41:


//--------------------- .nv.callgraph             --------------------------
	.section	.nv.callgraph,"",@"SHT_CUDA_CALLGRAPH"
	.align	4
	.sectionentsize	8
	.align		4
        /*0000*/ 	.word	0x00000000
	.align		4
        /*0004*/ 	.word	0xffffffff
	.align		4
        /*0008*/ 	.word	0x00000000
	.align		4
        /*000c*/ 	.word	0xfffffffe
	.align		4
        /*0010*/ 	.word	0x00000000
	.align		4
        /*0014*/ 	.word	0xfffffffd
	.align		4
        /*0018*/ 	.word	0x00000000
	.align		4
        /*001c*/ 	.word	0xfffffffc


//--------------------- .nv.constant4             --------------------------
	.section	.nv.constant4,"a",@progbits
	.align	8
	.align		8
.nv.constant4:
        /*0000*/ 	.dword	_$_str
	.align		8
        /*0008*/ 	.dword	_$_str_$_2


//--------------------- .text.triton_poi_fused__native_batch_norm_legit_no_training_cat_relu_6 --------------------------
	.section	.text.triton_poi_fused__native_batch_norm_legit_no_training_cat_relu_6,"ax",@progbits
	.align	128
        .global         triton_poi_fused__native_batch_norm_legit_no_training_cat_relu_6
        .type           triton_poi_fused__native_batch_norm_legit_no_training_cat_relu_6,@function
        .size           triton_poi_fused__native_batch_norm_legit_no_training_cat_relu_6,(.L_x_1 - triton_poi_fused__native_batch_norm_legit_no_training_cat_relu_6)
        .other          triton_poi_fused__native_batch_norm_legit_no_training_cat_relu_6,@"STO_CUDA_ENTRY STV_DEFAULT"
triton_poi_fused__native_batch_norm_legit_no_training_cat_relu_6:
.text.triton_poi_fused__native_batch_norm_legit_no_training_cat_relu_6:
[----:B------:R-:W-:Y:S01]  /*0000*/  LDC R1, c[0x0][0x28] ;  /* 0x00000a00ff017b82 */ /* 0x000fe20000000800 */
[----:B------:R-:W1:Y:S07]  /*0010*/  S2R R0, SR_TID.X ;  /* 0x0000000000007919 */ /* 0x000e6e0000002100 */
[----:B------:R-:W2:Y:S01]  /*0020*/  LDC.64 R4, c[0x0][0x238] ;  /* 0x00008e00ff047b82 */ /* 0x000ea20000000a00 */
[----:B------:R-:W-:Y:S01]  /*0030*/  ULDC.64 UR4, c[0x0][0x208] ;  /* 0x0000820000047ab9 */ /* 0x000fe20000000a00 */
[----:B------:R-:W-:Y:S01]  /*0040*/  ULDC.64 UR6, c[0x0][0x220] ;  /* 0x0000880000067ab9 */ /* 0x000fe20000000a00 */
[----:B------:R-:W3:Y:S01]  /*0050*/  S2R R3, SR_CTAID.X ;  /* 0x0000000000037919 */ /* 0x000ee20000002500 */
[----:B------:R-:W-:-:S04]  /*0060*/  ULDC.64 UR8, c[0x0][0x228] ;  /* 0x00008a0000087ab9 */ /* 0x000fc80000000a00 */
[----:B------:R-:W4:Y:S08]  /*0070*/  LDC.64 R24, c[0x0][0x230] ;  /* 0x00008c00ff187b82 */ /* 0x000f300000000a00 */
[----:B------:R-:W5:Y:S01]  /*0080*/  LDC.64 R14, c[0x0][0x240] ;  /* 0x00009000ff0e7b82 */ /* 0x000f620000000a00 */
[----:B-1----:R-:W-:-:S05]  /*0090*/  IMAD.SHL.U32 R0, R0, 0x2, RZ ;  /* 0x0000000200007824 */ /* 0x002fca00078e00ff */
[----:B------:R-:W-:-:S05]  /*00a0*/  LOP3.LUT R0, R0, 0x1fe, RZ, 0xc0, !PT ;  /* 0x000001fe00007812 */ /* 0x000fca00078ec0ff */
[----:B---3--:R-:W-:-:S04]  /*00b0*/  IMAD R0, R3, 0x200, R0 ;  /* 0x0000020003007824 */ /* 0x008fc800078e0200 */
[----:B------:R-:W-:Y:S01]  /*00c0*/  IMAD.HI R6, R0, 0x66666667, RZ ;  /* 0x6666666700067827 */ /* 0x000fe200078e02ff */
[----:B------:R-:W-:-:S04]  /*00d0*/  SHF.R.S32.HI R3, RZ, 0x1f, R0 ;  /* 0x0000001fff037819 */ /* 0x000fc80000011400 */
[----:B------:R-:W-:Y:S02]  /*00e0*/  LEA.HI R3, R3, R0, RZ, 0x8 ;  /* 0x0000000003037211 */ /* 0x000fe400078f40ff */
[----:B------:R-:W-:Y:S02]  /*00f0*/  SHF.R.U32.HI R9, RZ, 0x1f, R6 ;  /* 0x0000001fff097819 */ /* 0x000fe40000011606 */
[----:B------:R-:W-:Y:S02]  /*0100*/  SHF.R.S32.HI R11, RZ, 0x8, R3 ;  /* 0x00000008ff0b7819 */ /* 0x000fe40000011403 */
[----:B------:R-:W-:-:S03]  /*0110*/  LEA.HI.SX32 R9, R6, R9, 0x12 ;  /* 0x0000000906097211 */ /* 0x000fc600078f92ff */
[----:B------:R-:W-:-:S05]  /*0120*/  IMAD.HI R2, R11, 0x66666667, RZ ;  /* 0x666666670b027827 */ /* 0x000fca00078e02ff */
[----:B------:R-:W-:-:S04]  /*0130*/  SHF.R.U32.HI R7, RZ, 0x1f, R2 ;  /* 0x0000001fff077819 */ /* 0x000fc80000011602 */
[----:B------:R-:W-:Y:S02]  /*0140*/  LEA.HI.SX32 R2, R2, R7, 0x1a ;  /* 0x0000000702027211 */ /* 0x000fe400078fd2ff */
[----:B------:R-:W-:-:S03]  /*0150*/  LOP3.LUT R7, R3, 0xffffff00, RZ, 0xc0, !PT ;  /* 0xffffff0003077812 */ /* 0x000fc600078ec0ff */
[----:B------:R-:W-:Y:S02]  /*0160*/  IMAD R11, R2, -0xa0, R11 ;  /* 0xffffff60020b7824 */ /* 0x000fe400078e020b */
[----:B------:R-:W-:Y:S01]  /*0170*/  IMAD.IADD R7, R0, 0x1, -R7 ;  /* 0x0000000100077824 */ /* 0x000fe200078e0a07 */
[----:B------:R-:W1:Y:S01]  /*0180*/  LDC.64 R2, c[0x0][0x210] ;  /* 0x00008400ff027b82 */ /* 0x000e620000000a00 */
[----:B--2---:R-:W-:-:S04]  /*0190*/  IMAD.WIDE R4, R11, 0x4, R4 ;  /* 0x000000040b047825 */ /* 0x004fc800078e0204 */
[----:B------:R-:W-:Y:S01]  /*01a0*/  IMAD R8, R9, 0x2000, R7 ;  /* 0x0000200009087824 */ /* 0x000fe200078e0207 */
[----:B------:R2:W3:Y:S01]  /*01b0*/  LDG.E.EL R10, desc[UR4][R4.64] ;  /* 0x00000004040a7981 */ /* 0x0004e2000c2e1900 */
[----:B------:R-:W-:Y:S02]  /*01c0*/  IMAD.SHL.U32 R7, R11, 0x100, RZ ;  /* 0x000001000b077824 */ /* 0x000fe400078e00ff */
[C---:B------:R-:W-:Y:S01]  /*01d0*/  IMAD R6, R9.reuse, -0xa000, R0 ;  /* 0xffff600009067824 */ /* 0x040fe200078e0200 */
[----:B------:R-:W-:Y:S02]  /*01e0*/  SHF.R.S32.HI R12, RZ, 0x1f, R8 ;  /* 0x0000001fff0c7819 */ /* 0x000fe40000011408 */
[----:B------:R-:W-:Y:S01]  /*01f0*/  IADD3 R8, P0, R7, R8, RZ ;  /* 0x0000000807087210 */ /* 0x000fe20007f1e0ff */
[----:B------:R-:W-:Y:S01]  /*0200*/  IMAD R19, R9, 0x6000, R6 ;  /* 0x0000600009137824 */ /* 0x000fe200078e0206 */
[----:B------:R-:W-:Y:S02]  /*0210*/  LOP3.LUT R6, R11, 0xffffffe0, RZ, 0xc0, !PT ;  /* 0xffffffe00b067812 */ /* 0x000fe400078ec0ff */
[----:B------:R-:W-:Y:S01]  /*0220*/  LEA.HI.X.SX32 R7, R7, R12, 0x1, P0 ;  /* 0x0000000c07077211 */ /* 0x000fe200000f0eff */
[----:B------:R-:W-:Y:S01]  /*0230*/  IMAD.SHL.U32 R22, R8, 0x4, RZ ;  /* 0x0000000408167824 */ /* 0x000fe200078e00ff */
[----:B------:R-:W-:Y:S01]  /*0240*/  ISETP.NE.AND P1, PT, R6, 0x60, PT ;  /* 0x000000600600780c */ /* 0x000fe20003f25270 */
[----:B------:R-:W5:Y:S01]  /*0250*/  LDC.64 R12, c[0x0][0x248] ;  /* 0x00009200ff0c7b82 */ /* 0x000f620000000a00 */
[----:B------:R-:W-:-:S02]  /*0260*/  SHF.L.U64.HI R8, R8, 0x2, R7 ;  /* 0x0000000208087819 */ /* 0x000fc40000010207 */
[----:B------:R-:W-:Y:S02]  /*0270*/  IADD3 R16, P2, R22, UR6, RZ ;  /* 0x0000000616107c10 */ /* 0x000fe4000ff5e0ff */
[----:B------:R-:W-:Y:S02]  /*0280*/  ISETP.NE.AND P0, PT, R6, 0x40, PT ;  /* 0x000000400600780c */ /* 0x000fe40003f05270 */
[----:B------:R-:W-:Y:S02]  /*0290*/  CS2R R6, SRZ ;  /* 0x0000000000067805 */ /* 0x000fe4000001ff00 */
[----:B------:R-:W-:Y:S01]  /*02a0*/  IADD3.X R17, R8, UR7, RZ, P2, !PT ;  /* 0x0000000708117c10 */ /* 0x000fe200097fe4ff */
[----:B------:R-:W-:Y:S01]  /*02b0*/  ULDC.64 UR6, c[0x0][0x218] ;  /* 0x0000860000067ab9 */ /* 0x000fe20000000a00 */
[----:B------:R-:W-:Y:S02]  /*02c0*/  ISETP.GT.AND P2, PT, R11, 0x7f, PT ;  /* 0x0000007f0b00780c */ /* 0x000fe40003f44270 */
[----:B--2---:R-:W-:-:S02]  /*02d0*/  CS2R R4, SRZ ;  /* 0x0000000000047805 */ /* 0x004fc4000001ff00 */
[----:B------:R-:W-:Y:S01]  /*02e0*/  IADD3 R20, P3, R22, UR6, RZ ;  /* 0x0000000616147c10 */ /* 0x000fe2000ff7e0ff */
[----:B------:R4:W2:Y:S01]  /*02f0*/  @!P1 LDG.E.64 R6, desc[UR4][R16.64+-0x18000] ;  /* 0xfe80000410069981 */ /* 0x0008a2000c1e1b00 */
[----:B------:R-:W-:Y:S01]  /*0300*/  IADD3 R22, P4, R22, UR8, RZ ;  /* 0x0000000816167c10 */ /* 0x000fe2000ff9e0ff */
[----:B-1----:R-:W-:Y:S01]  /*0310*/  IMAD.WIDE R18, R19, 0x4, R2 ;  /* 0x0000000413127825 */ /* 0x002fe200078e0202 */
[----:B------:R-:W-:Y:S02]  /*0320*/  IADD3.X R21, R8, UR7, RZ, P3, !PT ;  /* 0x0000000708157c10 */ /* 0x000fe40009ffe4ff */
[----:B------:R-:W-:Y:S02]  /*0330*/  IADD3.X R23, R8, UR9, RZ, P4, !PT ;  /* 0x0000000908177c10 */ /* 0x000fe4000a7fe4ff */
[----:B------:R-:W-:Y:S02]  /*0340*/  CS2R R8, SRZ ;  /* 0x0000000000087805 */ /* 0x000fe4000001ff00 */
[----:B------:R-:W-:-:S02]  /*0350*/  ISETP.GE.AND P4, PT, R11, 0x40, PT ;  /* 0x000000400b00780c */ /* 0x000fc40003f86270 */
[----:B------:R-:W-:Y:S01]  /*0360*/  CS2R R2, SRZ ;  /* 0x0000000000027805 */ /* 0x000fe2000001ff00 */
[----:B------:R-:W2:Y:S04]  /*0370*/  @!P0 LDG.E.64 R4, desc[UR4][R20.64+-0x10000] ;  /* 0xff00000414048981 */ /* 0x000ea8000c1e1b00 */
[----:B------:R3:W2:Y:S01]  /*0380*/  @P2 LDG.E.64 R8, desc[UR4][R22.64+-0x20000] ;  /* 0xfe00000416082981 */ /* 0x0006a2000c1e1b00 */
[----:B----4-:R-:W-:-:S05]  /*0390*/  IMAD.WIDE R16, R11, 0x4, R24 ;  /* 0x000000040b107825 */ /* 0x010fca00078e0218 */
[----:B------:R1:W4:Y:S01]  /*03a0*/  @!P4 LDG.E.64 R2, desc[UR4][R18.64] ;  /* 0x000000041202c981 */ /* 0x000322000c1e1b00 */
[----:B0----5:R-:W-:-:S03]  /*03b0*/  IMAD.WIDE R12, R11, 0x4, R12 ;  /* 0x000000040b0c7825 */ /* 0x021fc600078e020c */
[----:B------:R-:W5:Y:S01]  /*03c0*/  LDG.E.EL R16, desc[UR4][R16.64] ;  /* 0x0000000410107981 */ /* 0x000f62000c2e1900 */
[----:B------:R-:W-:-:S03]  /*03d0*/  IMAD.WIDE R14, R11, 0x4, R14 ;  /* 0x000000040b0e7825 */ /* 0x000fc600078e020e */
[----:B------:R0:W5:Y:S04]  /*03e0*/  LDG.E.EL R12, desc[UR4][R12.64] ;  /* 0x000000040c0c7981 */ /* 0x000168000c2e1900 */
[----:B------:R-:W5:Y:S01]  /*03f0*/  LDG.E.EL R11, desc[UR4][R14.64] ;  /* 0x000000040e0b7981 */ /* 0x000f62000c2e1900 */
[----:B---3--:R-:W-:-:S04]  /*0400*/  FADD R22, R10, 9.9999997473787516356e-06 ;  /* 0x3727c5ac0a167421 */ /* 0x008fc80000000000 */
[----:B------:R-:W3:Y:S02]  /*0410*/  MUFU.SQRT R23, R22 ;  /* 0x0000001600177308 */ /* 0x000ee40000002000 */
[C---:B---3--:R-:W-:Y:S02]  /*0420*/  FSETP.GT.AND P3, PT, R23.reuse, 8.50705917302346158658e+37, PT ;  /* 0x7e8000001700780b */ /* 0x048fe40003f64000 */
[----:B------:R-:W-:-:S11]  /*0430*/  FSETP.GEU.AND P5, PT, R23, 1.175494350822287508e-38, PT ;  /* 0x008000001700780b */ /* 0x000fd60003fae000 */
[----:B------:R-:W-:-:S04]  /*0440*/  @P3 FMUL R23, R23, 0.25 ;  /* 0x3e80000017173820 */ /* 0x000fc80000400000 */
[----:B------:R-:W-:Y:S01]  /*0450*/  @!P5 FMUL R23, R23, 16777216 ;  /* 0x4b8000001717d820 */ /* 0x000fe20000400000 */
[----:B--2---:R-:W-:Y:S02]  /*0460*/  SEL R10, R6, RZ, !P1 ;  /* 0x000000ff060a7207 */ /* 0x004fe40004800000 */
[----:B------:R-:W-:Y:S01]  /*0470*/  @P1 SEL R10, R8, RZ, P2 ;  /* 0x000000ff080a1207 */ /* 0x000fe20001000000 */
[----:B------:R-:W-:Y:S02]  /*0480*/  IMAD.MOV.U32 R8, RZ, RZ, 0x3e800000 ;  /* 0x3e800000ff087424 */ /* 0x000fe400078e00ff */
[----:B------:R-:W2:Y:S01]  /*0490*/  MUFU.RCP R23, R23 ;  /* 0x0000001700177308 */ /* 0x000ea20000001000 */
[----:B-1----:R-:W-:Y:S02]  /*04a0*/  SEL R18, R7, RZ, !P1 ;  /* 0x000000ff07127207 */ /* 0x002fe40004800000 */
[----:B------:R-:W-:Y:S01]  /*04b0*/  @P1 SEL R18, R9, RZ, P2 ;  /* 0x000000ff09121207 */ /* 0x000fe20001000000 */
[----:B------:R-:W1:Y:S01]  /*04c0*/  LDC.64 R6, c[0x0][0x250] ;  /* 0x00009400ff067b82 */ /* 0x000e620000000a00 */
[----:B------:R-:W-:-:S02]  /*04d0*/  FSEL R8, R8, 1, P3 ;  /* 0x3f80000008087808 */ /* 0x000fc40001800000 */
[----:B------:R-:W-:Y:S02]  /*04e0*/  SEL R9, R4, RZ, !P0 ;  /* 0x000000ff04097207 */ /* 0x000fe40004000000 */
[----:B0-----:R-:W-:Y:S01]  /*04f0*/  SEL R13, R5, RZ, !P0 ;  /* 0x000000ff050d7207 */ /* 0x001fe20004000000 */
[----:B------:R-:W-:Y:S01]  /*0500*/  @!P5 FMUL R8, R8, 16777216 ;  /* 0x4b8000000808d820 */ /* 0x000fe20000400000 */
[----:B----4-:R-:W-:Y:S01]  /*0510*/  SEL R2, R2, RZ, !P4 ;  /* 0x000000ff02027207 */ /* 0x010fe20006000000 */
[----:B------:R-:W0:Y:S01]  /*0520*/  LDC.64 R4, c[0x0][0x258] ;  /* 0x00009600ff047b82 */ /* 0x000e220000000a00 */
[----:B------:R-:W-:Y:S02]  /*0530*/  SEL R3, R3, RZ, !P4 ;  /* 0x000000ff03037207 */ /* 0x000fe40006000000 */
[----:B------:R-:W-:Y:S02]  /*0540*/  @P4 SEL R2, R9, R10, !P0 ;  /* 0x0000000a09024207 */ /* 0x000fe40004000000 */
[----:B------:R-:W-:Y:S01]  /*0550*/  @P4 SEL R3, R13, R18, !P0 ;  /* 0x000000120d034207 */ /* 0x000fe20004000000 */
[----:B--2---:R-:W-:-:S02]  /*0560*/  FMUL R23, R23, R8 ;  /* 0x0000000817177220 */ /* 0x004fc40000400000 */
[C---:B-----5:R-:W-:Y:S02]  /*0570*/  FADD R8, -R16.reuse, R2 ;  /* 0x0000000210087221 */ /* 0x060fe40000000100 */
[----:B------:R-:W-:Y:S02]  /*0580*/  FADD R16, -R16, R3 ;  /* 0x0000000310107221 */ /* 0x000fe40000000100 */
[-C--:B------:R-:W-:Y:S02]  /*0590*/  FMUL R8, R8, R23.reuse ;  /* 0x0000001708087220 */ /* 0x080fe40000400000 */
[----:B------:R-:W-:Y:S02]  /*05a0*/  FMUL R23, R16, R23 ;  /* 0x0000001710177220 */ /* 0x000fe40000400000 */
[C-C-:B------:R-:W-:Y:S02]  /*05b0*/  FFMA R8, R11.reuse, R8, R12.reuse ;  /* 0x000000080b087223 */ /* 0x140fe4000000000c */
[----:B------:R-:W-:-:S03]  /*05c0*/  FFMA R23, R11, R23, R12 ;  /* 0x000000170b177223 */ /* 0x000fc6000000000c */
[----:B------:R-:W-:Y:S02]  /*05d0*/  FSETP.GEU.AND P0, PT, R8, RZ, PT ;  /* 0x000000ff0800720b */ /* 0x000fe40003f0e000 */
[C---:B------:R-:W-:Y:S01]  /*05e0*/  FSETP.GEU.AND P1, PT, R23.reuse, RZ, PT ;  /* 0x000000ff1700720b */ /* 0x040fe20003f2e000 */
[----:B-1----:R-:W-:Y:S01]  /*05f0*/  IMAD.WIDE R6, R0, 0x4, R6 ;  /* 0x0000000400067825 */ /* 0x002fe200078e0206 */
[----:B------:R-:W-:Y:S02]  /*0600*/  FSEL R8, R8, RZ, P0 ;  /* 0x000000ff08087208 */ /* 0x000fe40000000000 */
[----:B------:R-:W-:Y:S01]  /*0610*/  FSEL R9, R23, RZ, P1 ;  /* 0x000000ff17097208 */ /* 0x000fe20000800000 */
[----:B0-----:R-:W-:Y:S01]  /*0620*/  IMAD.WIDE R4, R0, 0x4, R4 ;  /* 0x0000000400047825 */ /* 0x001fe200078e0204 */
[----:B------:R-:W-:Y:S04]  /*0630*/  STG.E.64 desc[UR4][R6.64], R2 ;  /* 0x0000000206007986 */ /* 0x000fe8000c101b04 */
[----:B------:R-:W-:Y:S01]  /*0640*/  STG.E.64 desc[UR4][R4.64], R8 ;  /* 0x0000000804007986 */ /* 0x000fe2000c101b04 */
[----:B------:R-:W-:Y:S05]  /*0650*/  EXIT ;  /* 0x000000000000794d */ /* 0x000fea0003800000 */
.L_x_0:
[----:B------:R-:W-:-:S00]  /*0660*/  BRA `(.L_x_0) ;  /* 0xfffffffc00fc7947 */ /* 0x000fc0000383ffff */
[----:B------:R-:W-:-:S00]  /*0670*/  NOP ;  /* 0x0000000000007918 */ /* 0x000fc00000000000 */
        /* <DEDUP_REMOVED lines=8> */
.L_x_1:


//--------------------- .nv.global.init           --------------------------
	.section	.nv.global.init,"aw",@progbits
.nv.global.init:
	.type		_$_str,@object
	.size		_$_str,(_$_str_$_2 - _$_str)
_$_str:
        /*0000*/ 	.byte	0x5f, 0x5f, 0x43, 0x55, 0x44, 0x41, 0x5f, 0x46, 0x54, 0x5a, 0x00
	.type		_$_str_$_2,@object
	.size		_$_str_$_2,(.L_1 - _$_str_$_2)
_$_str_$_2:
        /*000b*/ 	.byte	0x5f, 0x5f, 0x43, 0x55, 0x44, 0x41, 0x5f, 0x50, 0x52, 0x45, 0x43, 0x5f, 0x53, 0x51, 0x52, 0x54
        /*001b*/ 	.byte	0x00
.L_1:


//--------------------- .nv.constant0.triton_poi_fused__native_batch_norm_legit_no_training_cat_relu_6 --------------------------
	.section	.nv.constant0.triton_poi_fused__native_batch_norm_legit_no_training_cat_relu_6,"a",@progbits
	.sectionflags	@""
	.align	4
.nv.constant0.triton_poi_fused__native_batch_norm_legit_no_training_cat_relu_6:
	.zero		612
